//
// Generated by NVIDIA NVVM Compiler
//
// Compiler Build ID: CL-36424714
// Cuda compilation tools, release 13.0, V13.0.88
// Based on NVVM 20.0.0
//

.version 9.0
.target sm_100
.address_size 64

	// .globl	_Z10devAddVectPdS_S_

.visible .entry _Z10devAddVectPdS_S_(
	.param .u64 .ptr .align 1 _Z10devAddVectPdS_S__param_0,
	.param .u64 .ptr .align 1 _Z10devAddVectPdS_S__param_1,
	.param .u64 .ptr .align 1 _Z10devAddVectPdS_S__param_2
)
{
	.reg .b32 	%r<5>;
	.reg .b64 	%rd<11>;
	.reg .b64 	%fd<4>;

	ld.param.u64 	%rd1, [_Z10devAddVectPdS_S__param_0];
	ld.param.u64 	%rd2, [_Z10devAddVectPdS_S__param_1];
	ld.param.u64 	%rd3, [_Z10devAddVectPdS_S__param_2];
	cvta.to.global.u64 	%rd4, %rd3;
	cvta.to.global.u64 	%rd5, %rd2;
	cvta.to.global.u64 	%rd6, %rd1;
	mov.u32 	%r1, %tid.x;
	mov.u32 	%r2, %ctaid.x;
	mov.u32 	%r3, %ntid.x;
	mad.lo.s32 	%r4, %r2, %r3, %r1;
	mul.wide.u32 	%rd7, %r4, 8;
	add.s64 	%rd8, %rd6, %rd7;
	ld.global.f64 	%fd1, [%rd8];
	add.s64 	%rd9, %rd5, %rd7;
	ld.global.f64 	%fd2, [%rd9];
	add.f64 	%fd3, %fd1, %fd2;
	add.s64 	%rd10, %rd4, %rd7;
	st.global.f64 	[%rd10], %fd3;
	bar.sync 	0;
	ret;

}


// ===== COMPILED SASS (sm_100) =====

	.target	sm_100

	.elftype	@"ET_EXEC"


//--------------------- .note.nv.tkinfo           --------------------------
	.section	.note.nv.tkinfo,"",@"SHT_NOTE"
	.sectionflags	@"SHF_NOTE_NV_TKINFO"
	.tkinfo
        /*0018*/ 	.word	0x00000002
        /*0030*/ 	.string	""
        /*0030*/ 	.string	"ptxas"
        /*0030*/ 	.string	"Cuda compilation tools, release 13.0, V13.0.88"
        /*0030*/ 	.string	"Build cuda_13.0.r13.0/compiler.36424714_0"
        /*0030*/ 	.string	"-arch sm_100 -m 64 "



//--------------------- .note.nv.cuinfo           --------------------------
	.section	.note.nv.cuinfo,"",@"SHT_NOTE"
	.sectionflags	@"SHF_NOTE_NV_CUINFO"
        /*0018*/ 	.short	0x0002
        /*001a*/ 	.short	0x0064
        /*001c*/ 	.short	0x0082
	.zero		2


//--------------------- .nv.info                  --------------------------
	.section	.nv.info,"",@"SHT_CUDA_INFO"
	.align	4


	//----- nvinfo : EIATTR_REGCOUNT
	.align		4
        /*0000*/ 	.byte	0x04, 0x2f
        /*0002*/ 	.short	(.L_1 - .L_0)
	.align		4
.L_0:
        /*0004*/ 	.word	index@(_Z10devAddVectPdS_S_)
        /*0008*/ 	.word	0x0000000e


	//----- nvinfo : EIATTR_FRAME_SIZE
	.align		4
.L_1:
        /*000c*/ 	.byte	0x04, 0x11
        /*000e*/ 	.short	(.L_3 - .L_2)
	.align		4
.L_2:
        /*0010*/ 	.word	index@(_Z10devAddVectPdS_S_)
        /*0014*/ 	.word	0x00000000


	//----- nvinfo : EIATTR_MIN_STACK_SIZE
	.align		4
.L_3:
        /*0018*/ 	.byte	0x04, 0x12
        /*001a*/ 	.short	(.L_5 - .L_4)
	.align		4
.L_4:
        /*001c*/ 	.word	index@(_Z10devAddVectPdS_S_)
        /*0020*/ 	.word	0x00000000
.L_5:


//--------------------- .nv.compat                --------------------------
	.section	.nv.compat,"",@"SHT_CUDA_COMPAT_INFO"
	.align	4
        /*0000*/ 	.byte	0x02, 0x09, 0x00, 0x00, 0x02, 0x02, 0x01, 0x00, 0x02, 0x05, 0x05, 0x00, 0x03, 0x07, 0x01, 0x01
        /*0010*/ 	.byte	0x02, 0x03, 0x00, 0x00, 0x02, 0x06, 0x01, 0x00, 0x04, 0x0b, 0x08, 0x00, 0x01, 0x00, 0x00, 0x00
        /*0020*/ 	.byte	0x00, 0x00, 0x00, 0x00


//--------------------- .nv.info._Z10devAddVectPdS_S_ --------------------------
	.section	.nv.info._Z10devAddVectPdS_S_,"",@"SHT_CUDA_INFO"
	.sectionflags	@""
	.align	4


	//----- nvinfo : EIATTR_CUDA_API_VERSION
	.align		4
        /*0000*/ 	.byte	0x04, 0x37
        /*0002*/ 	.short	(.L_7 - .L_6)
.L_6:
        /*0004*/ 	.word	0x00000082


	//----- nvinfo : EIATTR_KPARAM_INFO
	.align		4
.L_7:
        /*0008*/ 	.byte	0x04, 0x17
        /*000a*/ 	.short	(.L_9 - .L_8)
.L_8:
        /*000c*/ 	.word	0x00000000
        /*0010*/ 	.short	0x0002
        /*0012*/ 	.short	0x0010
        /*0014*/ 	.byte	0x00, 0xf5, 0x21, 0x00


	//----- nvinfo : EIATTR_KPARAM_INFO
	.align		4
.L_9:
        /*0018*/ 	.byte	0x04, 0x17
        /*001a*/ 	.short	(.L_11 - .L_10)
.L_10:
        /*001c*/ 	.word	0x00000000
        /*0020*/ 	.short	0x0001
        /*0022*/ 	.short	0x0008
        /*0024*/ 	.byte	0x00, 0xf5, 0x21, 0x00


	//----- nvinfo : EIATTR_KPARAM_INFO
	.align		4
.L_11:
        /*0028*/ 	.byte	0x04, 0x17
        /*002a*/ 	.short	(.L_13 - .L_12)
.L_12:
        /*002c*/ 	.word	0x00000000
        /*0030*/ 	.short	0x0000
        /*0032*/ 	.short	0x0000
        /*0034*/ 	.byte	0x00, 0xf5, 0x21, 0x00


	//----- nvinfo : EIATTR_SPARSE_MMA_MASK
	.align		4
.L_13:
        /*0038*/ 	.byte	0x03, 0x50
        /*003a*/ 	.short	0x0000


	//----- nvinfo : EIATTR_MAXREG_COUNT
	.align		4
        /*003c*/ 	.byte	0x03, 0x1b
        /*003e*/ 	.short	0x00ff


	//----- nvinfo : EIATTR_NUM_BARRIERS
	.align		4
        /*0040*/ 	.byte	0x02, 0x4c
        /*0042*/ 	.byte	0x01
	.zero		1


	//----- nvinfo : EIATTR_MERCURY_ISA_VERSION
	.align		4
        /*0044*/ 	.byte	0x03, 0x5f
        /*0046*/ 	.short	0x0101


	//----- nvinfo : EIATTR_VRC_CTA_INIT_COUNT
	.align		4
        /*0048*/ 	.byte	0x02, 0x4a
	.zero		1
	.zero		1


	//----- nvinfo : EIATTR_EXIT_INSTR_OFFSETS
	.align		4
        /*004c*/ 	.byte	0x04, 0x1c
        /*004e*/ 	.short	(.L_15 - .L_14)


	//   ....[0]....
.L_14:
        /*0050*/ 	.word	0x00000110


	//----- nvinfo : EIATTR_CBANK_PARAM_SIZE
	.align		4
.L_15:
        /*0054*/ 	.byte	0x03, 0x19
        /*0056*/ 	.short	0x0018


	//----- nvinfo : EIATTR_PARAM_CBANK
	.align		4
        /*0058*/ 	.byte	0x04, 0x0a
        /*005a*/ 	.short	(.L_17 - .L_16)
	.align		4
.L_16:
        /*005c*/ 	.word	index@(.nv.constant0._Z10devAddVectPdS_S_)
        /*0060*/ 	.short	0x0380
        /*0062*/ 	.short	0x0018


	//----- nvinfo : EIATTR_SW_WAR
	.align		4
.L_17:
        /*0064*/ 	.byte	0x04, 0x36
        /*0066*/ 	.short	(.L_19 - .L_18)
.L_18:
        /*0068*/ 	.word	0x00000008
.L_19:


//--------------------- .nv.callgraph             --------------------------
	.section	.nv.callgraph,"",@"SHT_CUDA_CALLGRAPH"
	.align	4
	.sectionentsize	8
	.align		4
        /*0000*/ 	.word	0x00000000
	.align		4
        /*0004*/ 	.word	0xffffffff
	.align		4
        /*0008*/ 	.word	0x00000000
	.align		4
        /*000c*/ 	.word	0xfffffffe
	.align		4
        /*0010*/ 	.word	0x00000000
	.align		4
        /*0014*/ 	.word	0xfffffffd
	.align		4
        /*0018*/ 	.word	0x00000000
	.align		4
        /*001c*/ 	.word	0xfffffffc


//--------------------- .text._Z10devAddVectPdS_S_ --------------------------
	.section	.text._Z10devAddVectPdS_S_,"ax",@progbits
	.align	128
        .global         _Z10devAddVectPdS_S_
        .type           _Z10devAddVectPdS_S_,@function
        .size           _Z10devAddVectPdS_S_,(.L_x_1 - _Z10devAddVectPdS_S_)
        .other          _Z10devAddVectPdS_S_,@"STO_CUDA_ENTRY STV_DEFAULT"
_Z10devAddVectPdS_S_:
.text._Z10devAddVectPdS_S_:
[----:B------:R-:W-:Y:S01]  /*0000*/  LDC R1, c[0x0][0x37c] ;  /* 0x0000df00ff017b82 */ /* 0x000fe20000000800 */
[----:B------:R-:W0:Y:S07]  /*0010*/  S2R R11, SR_TID.X ;  /* 0x00000000000b7919 */ /* 0x000e2e0000002100 */
[----:B------:R-:W0:Y:S01]  /*0020*/  S2UR UR6, SR_CTAID.X ;  /* 0x00000000000679c3 */ /* 0x000e220000002500 */
[----:B------:R-:W1:Y:S07]  /*0030*/  LDCU.64 UR4, c[0x0][0x358] ;  /* 0x00006b00ff0477ac */ /* 0x000e6e0008000a00 */
[----:B------:R-:W0:Y:S08]  /*0040*/  LDC R0, c[0x0][0x360] ;  /* 0x0000d800ff007b82 */ /* 0x000e300000000800 */
[----:B------:R-:W2:Y:S08]  /*0050*/  LDC.64 R2, c[0x0][0x380] ;  /* 0x0000e000ff027b82 */ /* 0x000eb00000000a00 */
[----:B------:R-:W3:Y:S01]  /*0060*/  LDC.64 R4, c[0x0][0x388] ;  /* 0x0000e200ff047b82 */ /* 0x000ee20000000a00 */
[----:B0-----:R-:W-:-:S07]  /*0070*/  IMAD R11, R0, UR6, R11 ;  /* 0x00000006000b7c24 */ /* 0x001fce000f8e020b */
[----:B------:R-:W0:Y:S01]  /*0080*/  LDC.64 R8, c[0x0][0x390] ;  /* 0x0000e400ff087b82 */ /* 0x000e220000000a00 */
[----:B--2---:R-:W-:-:S06]  /*0090*/  IMAD.WIDE.U32 R2, R11, 0x8, R2 ;  /* 0x000000080b027825 */ /* 0x004fcc00078e0002 */
[----:B-1----:R-:W2:Y:S01]  /*00a0*/  LDG.E.64 R2, desc[UR4][R2.64] ;  /* 0x0000000402027981 */ /* 0x002ea2000c1e1b00 */
[----:B---3--:R-:W-:-:S06]  /*00b0*/  IMAD.WIDE.U32 R4, R11, 0x8, R4 ;  /* 0x000000080b047825 */ /* 0x008fcc00078e0004 */
[----:B------:R-:W2:Y:S01]  /*00c0*/  LDG.E.64 R4, desc[UR4][R4.64] ;  /* 0x0000000404047981 */ /* 0x000ea2000c1e1b00 */
[----:B0-----:R-:W-:Y:S01]  /*00d0*/  IMAD.WIDE.U32 R8, R11, 0x8, R8 ;  /* 0x000000080b087825 */ /* 0x001fe200078e0008 */
[----:B--2---:R-:W-:-:S07]  /*00e0*/  DADD R6, R2, R4 ;  /* 0x0000000002067229 */ /* 0x004fce0000000004 */
[----:B------:R-:W-:Y:S01]  /*00f0*/  STG.E.64 desc[UR4][R8.64], R6 ;  /* 0x0000000608007986 */ /* 0x000fe2000c101b04 */
[----:B------:R-:W-:Y:S06]  /*0100*/  BAR.SYNC.DEFER_BLOCKING 0x0 ;  /* 0x0000000000007b1d */ /* 0x000fec0000010000 */
[----:B------:R-:W-:Y:S05]  /*0110*/  EXIT ;  /* 0x000000000000794d */ /* 0x000fea0003800000 */
.L_x_0:
[----:B------:R-:W-:-:S00]  /*0120*/  BRA `(.L_x_0) ;  /* 0xfffffffc00fc7947 */ /* 0x000fc0000383ffff */
[----:B------:R-:W-:-:S00]  /*0130*/  NOP ;  /* 0x0000000000007918 */ /* 0x000fc00000000000 */
        /* <DEDUP_REMOVED lines=12> */
.L_x_1:


//--------------------- .nv.shared.reserved.0     --------------------------
	.section	.nv.shared.reserved.0,"aw",@nobits
	.weak		__nv_reservedSMEM_offset_0_alias
	.size		__nv_reservedSMEM_offset_0_alias, 0, 64
	.other		__nv_reservedSMEM_offset_0_alias,@"STO_CUDA_RESERVED_SHARED STV_DEFAULT"
__nv_reservedSMEM_offset_0_alias:
	.zero		0
	.zero		64


//--------------------- .nv.constant0._Z10devAddVectPdS_S_ --------------------------
	.section	.nv.constant0._Z10devAddVectPdS_S_,"a",@progbits
	.sectionflags	@""
	.align	4
.nv.constant0._Z10devAddVectPdS_S_:
	.zero		920


//--------------------- SYMBOLS --------------------------

	.type		.nv.reservedSmem.offset0,@object
	.size		.nv.reservedSmem.offset0,0x4
